//
// Generated by NVIDIA NVVM Compiler
//
// Compiler Build ID: CL-36424714
// Cuda compilation tools, release 13.0, V13.0.88
// Based on NVVM 20.0.0
//

.version 9.0
.target sm_100
.address_size 64

	// .globl	_Z13deriv_entropyiiPfS_S_

.visible .entry _Z13deriv_entropyiiPfS_S_(
	.param .u32 _Z13deriv_entropyiiPfS_S__param_0,
	.param .u32 _Z13deriv_entropyiiPfS_S__param_1,
	.param .u64 .ptr .align 1 _Z13deriv_entropyiiPfS_S__param_2,
	.param .u64 .ptr .align 1 _Z13deriv_entropyiiPfS_S__param_3,
	.param .u64 .ptr .align 1 _Z13deriv_entropyiiPfS_S__param_4
)
{
	.reg .pred 	%p<7>;
	.reg .b32 	%r<31>;
	.reg .b32 	%f<21>;
	.reg .b64 	%rd<25>;

	ld.param.u32 	%r13, [_Z13deriv_entropyiiPfS_S__param_0];
	ld.param.u32 	%r14, [_Z13deriv_entropyiiPfS_S__param_1];
	ld.param.u64 	%rd4, [_Z13deriv_entropyiiPfS_S__param_2];
	ld.param.u64 	%rd5, [_Z13deriv_entropyiiPfS_S__param_3];
	ld.param.u64 	%rd6, [_Z13deriv_entropyiiPfS_S__param_4];
	cvta.to.global.u64 	%rd1, %rd6;
	cvta.to.global.u64 	%rd2, %rd5;
	cvta.to.global.u64 	%rd3, %rd4;
	mov.u32 	%r15, %tid.x;
	mov.u32 	%r16, %ctaid.x;
	mov.u32 	%r1, %ntid.x;
	mad.lo.s32 	%r29, %r14, %r16, %r15;
	mul.lo.s32 	%r3, %r14, %r13;
	setp.ge.s32 	%p1, %r29, %r3;
	@%p1 bra 	$L__BB0_7;
	add.s32 	%r17, %r29, %r1;
	max.s32 	%r18, %r3, %r17;
	setp.lt.s32 	%p2, %r17, %r3;
	selp.u32 	%r19, 1, 0, %p2;
	add.s32 	%r20, %r17, %r19;
	sub.s32 	%r21, %r18, %r20;
	div.u32 	%r22, %r21, %r1;
	add.s32 	%r4, %r22, %r19;
	and.b32  	%r23, %r4, 3;
	setp.eq.s32 	%p3, %r23, 3;
	@%p3 bra 	$L__BB0_4;
	add.s32 	%r24, %r4, 1;
	and.b32  	%r25, %r24, 3;
	neg.s32 	%r27, %r25;
$L__BB0_3:
	.pragma "nounroll";
	mul.wide.s32 	%rd7, %r29, 4;
	add.s64 	%rd8, %rd1, %rd7;
	add.s64 	%rd9, %rd2, %rd7;
	add.s64 	%rd10, %rd3, %rd7;
	ld.global.f32 	%f1, [%rd10];
	neg.f32 	%f2, %f1;
	ld.global.f32 	%f3, [%rd9];
	div.rn.f32 	%f4, %f2, %f3;
	st.global.f32 	[%rd8], %f4;
	add.s32 	%r29, %r29, %r1;
	add.s32 	%r27, %r27, 1;
	setp.ne.s32 	%p4, %r27, 0;
	@%p4 bra 	$L__BB0_3;
$L__BB0_4:
	setp.lt.u32 	%p5, %r4, 3;
	@%p5 bra 	$L__BB0_7;
	shl.b32 	%r26, %r1, 2;
	cvt.u64.u32 	%rd15, %r26;
$L__BB0_6:
	mul.wide.s32 	%rd11, %r29, 4;
	add.s64 	%rd12, %rd3, %rd11;
	ld.global.f32 	%f5, [%rd12];
	neg.f32 	%f6, %f5;
	add.s64 	%rd13, %rd2, %rd11;
	ld.global.f32 	%f7, [%rd13];
	div.rn.f32 	%f8, %f6, %f7;
	add.s64 	%rd14, %rd1, %rd11;
	st.global.f32 	[%rd14], %f8;
	add.s64 	%rd16, %rd12, %rd15;
	ld.global.f32 	%f9, [%rd16];
	neg.f32 	%f10, %f9;
	add.s64 	%rd17, %rd13, %rd15;
	ld.global.f32 	%f11, [%rd17];
	div.rn.f32 	%f12, %f10, %f11;
	add.s64 	%rd18, %rd14, %rd15;
	st.global.f32 	[%rd18], %f12;
	add.s64 	%rd19, %rd16, %rd15;
	ld.global.f32 	%f13, [%rd19];
	neg.f32 	%f14, %f13;
	add.s64 	%rd20, %rd17, %rd15;
	ld.global.f32 	%f15, [%rd20];
	div.rn.f32 	%f16, %f14, %f15;
	add.s64 	%rd21, %rd18, %rd15;
	st.global.f32 	[%rd21], %f16;
	add.s64 	%rd22, %rd19, %rd15;
	ld.global.f32 	%f17, [%rd22];
	neg.f32 	%f18, %f17;
	add.s64 	%rd23, %rd20, %rd15;
	ld.global.f32 	%f19, [%rd23];
	div.rn.f32 	%f20, %f18, %f19;
	add.s64 	%rd24, %rd21, %rd15;
	st.global.f32 	[%rd24], %f20;
	add.s32 	%r29, %r26, %r29;
	setp.lt.s32 	%p6, %r29, %r3;
	@%p6 bra 	$L__BB0_6;
$L__BB0_7:
	ret;

}


// ===== COMPILED SASS (sm_100) =====

	.target	sm_100

	.elftype	@"ET_EXEC"


//--------------------- .note.nv.tkinfo           --------------------------
	.section	.note.nv.tkinfo,"",@"SHT_NOTE"
	.sectionflags	@"SHF_NOTE_NV_TKINFO"
	.tkinfo
        /*0018*/ 	.word	0x00000002
        /*0030*/ 	.string	""
        /*0030*/ 	.string	"ptxas"
        /*0030*/ 	.string	"Cuda compilation tools, release 13.0, V13.0.88"
        /*0030*/ 	.string	"Build cuda_13.0.r13.0/compiler.36424714_0"
        /*0030*/ 	.string	"-arch sm_100 -m 64 "



//--------------------- .note.nv.cuinfo           --------------------------
	.section	.note.nv.cuinfo,"",@"SHT_NOTE"
	.sectionflags	@"SHF_NOTE_NV_CUINFO"
        /*0018*/ 	.short	0x0002
        /*001a*/ 	.short	0x0064
        /*001c*/ 	.short	0x0082
	.zero		2


//--------------------- .nv.info                  --------------------------
	.section	.nv.info,"",@"SHT_CUDA_INFO"
	.align	4


	//----- nvinfo : EIATTR_REGCOUNT
	.align		4
        /*0000*/ 	.byte	0x04, 0x2f
        /*0002*/ 	.short	(.L_1 - .L_0)
	.align		4
.L_0:
        /*0004*/ 	.word	index@(_Z13deriv_entropyiiPfS_S_)
        /*0008*/ 	.word	0x0000001b


	//----- nvinfo : EIATTR_FRAME_SIZE
	.align		4
.L_1:
        /*000c*/ 	.byte	0x04, 0x11
        /*000e*/ 	.short	(.L_3 - .L_2)
	.align		4
.L_2:
        /*0010*/ 	.word	index@($__internal_0_$__cuda_sm3x_div_rn_noftz_f32_slowpath)
        /*0014*/ 	.word	0x00000000


	//----- nvinfo : EIATTR_FRAME_SIZE
	.align		4
.L_3:
        /*0018*/ 	.byte	0x04, 0x11
        /*001a*/ 	.short	(.L_5 - .L_4)
	.align		4
.L_4:
        /*001c*/ 	.word	index@(_Z13deriv_entropyiiPfS_S_)
        /*0020*/ 	.word	0x00000000


	//----- nvinfo : EIATTR_MIN_STACK_SIZE
	.align		4
.L_5:
        /*0024*/ 	.byte	0x04, 0x12
        /*0026*/ 	.short	(.L_7 - .L_6)
	.align		4
.L_6:
        /*0028*/ 	.word	index@(_Z13deriv_entropyiiPfS_S_)
        /*002c*/ 	.word	0x00000000
.L_7:


//--------------------- .nv.compat                --------------------------
	.section	.nv.compat,"",@"SHT_CUDA_COMPAT_INFO"
	.align	4
        /*0000*/ 	.byte	0x02, 0x09, 0x00, 0x00, 0x02, 0x02, 0x01, 0x00, 0x02, 0x05, 0x05, 0x00, 0x03, 0x07, 0x01, 0x01
        /*0010*/ 	.byte	0x02, 0x03, 0x00, 0x00, 0x02, 0x06, 0x01, 0x00, 0x04, 0x0b, 0x08, 0x00, 0x01, 0x00, 0x00, 0x00
        /*0020*/ 	.byte	0x00, 0x00, 0x00, 0x00


//--------------------- .nv.info._Z13deriv_entropyiiPfS_S_ --------------------------
	.section	.nv.info._Z13deriv_entropyiiPfS_S_,"",@"SHT_CUDA_INFO"
	.sectionflags	@""
	.align	4


	//----- nvinfo : EIATTR_CUDA_API_VERSION
	.align		4
        /*0000*/ 	.byte	0x04, 0x37
        /*0002*/ 	.short	(.L_9 - .L_8)
.L_8:
        /*0004*/ 	.word	0x00000082


	//----- nvinfo : EIATTR_KPARAM_INFO
	.align		4
.L_9:
        /*0008*/ 	.byte	0x04, 0x17
        /*000a*/ 	.short	(.L_11 - .L_10)
.L_10:
        /*000c*/ 	.word	0x00000000
        /*0010*/ 	.short	0x0004
        /*0012*/ 	.short	0x0018
        /*0014*/ 	.byte	0x00, 0xf5, 0x21, 0x00


	//----- nvinfo : EIATTR_KPARAM_INFO
	.align		4
.L_11:
        /*0018*/ 	.byte	0x04, 0x17
        /*001a*/ 	.short	(.L_13 - .L_12)
.L_12:
        /*001c*/ 	.word	0x00000000
        /*0020*/ 	.short	0x0003
        /*0022*/ 	.short	0x0010
        /*0024*/ 	.byte	0x00, 0xf5, 0x21, 0x00


	//----- nvinfo : EIATTR_KPARAM_INFO
	.align		4
.L_13:
        /*0028*/ 	.byte	0x04, 0x17
        /*002a*/ 	.short	(.L_15 - .L_14)
.L_14:
        /*002c*/ 	.word	0x00000000
        /*0030*/ 	.short	0x0002
        /*0032*/ 	.short	0x0008
        /*0034*/ 	.byte	0x00, 0xf5, 0x21, 0x00


	//----- nvinfo : EIATTR_KPARAM_INFO
	.align		4
.L_15:
        /*0038*/ 	.byte	0x04, 0x17
        /*003a*/ 	.short	(.L_17 - .L_16)
.L_16:
        /*003c*/ 	.word	0x00000000
        /*0040*/ 	.short	0x0001
        /*0042*/ 	.short	0x0004
        /*0044*/ 	.byte	0x00, 0xf0, 0x11, 0x00


	//----- nvinfo : EIATTR_KPARAM_INFO
	.align		4
.L_17:
        /*0048*/ 	.byte	0x04, 0x17
        /*004a*/ 	.short	(.L_19 - .L_18)
.L_18:
        /*004c*/ 	.word	0x00000000
        /*0050*/ 	.short	0x0000
        /*0052*/ 	.short	0x0000
        /*0054*/ 	.byte	0x00, 0xf0, 0x11, 0x00


	//----- nvinfo : EIATTR_SPARSE_MMA_MASK
	.align		4
.L_19:
        /*0058*/ 	.byte	0x03, 0x50
        /*005a*/ 	.short	0x0000


	//----- nvinfo : EIATTR_MAXREG_COUNT
	.align		4
        /*005c*/ 	.byte	0x03, 0x1b
        /*005e*/ 	.short	0x00ff


	//----- nvinfo : EIATTR_MERCURY_ISA_VERSION
	.align		4
        /*0060*/ 	.byte	0x03, 0x5f
        /*0062*/ 	.short	0x0101


	//----- nvinfo : EIATTR_VRC_CTA_INIT_COUNT
	.align		4
        /*0064*/ 	.byte	0x02, 0x4a
	.zero		1
	.zero		1


	//----- nvinfo : EIATTR_EXIT_INSTR_OFFSETS
	.align		4
        /*0068*/ 	.byte	0x04, 0x1c
        /*006a*/ 	.short	(.L_21 - .L_20)


	//   ....[0]....
.L_20:
        /*006c*/ 	.word	0x00000080


	//   ....[1]....
        /*0070*/ 	.word	0x00000470


	//   ....[2]....
        /*0074*/ 	.word	0x00000ac0


	//----- nvinfo : EIATTR_CRS_STACK_SIZE
	.align		4
.L_21:
        /*0078*/ 	.byte	0x04, 0x1e
        /*007a*/ 	.short	(.L_23 - .L_22)
.L_22:
        /*007c*/ 	.word	0x00000000


	//----- nvinfo : EIATTR_CBANK_PARAM_SIZE
	.align		4
.L_23:
        /*0080*/ 	.byte	0x03, 0x19
        /*0082*/ 	.short	0x0020


	//----- nvinfo : EIATTR_PARAM_CBANK
	.align		4
        /*0084*/ 	.byte	0x04, 0x0a
        /*0086*/ 	.short	(.L_25 - .L_24)
	.align		4
.L_24:
        /*0088*/ 	.word	index@(.nv.constant0._Z13deriv_entropyiiPfS_S_)
        /*008c*/ 	.short	0x0380
        /*008e*/ 	.short	0x0020


	//----- nvinfo : EIATTR_SW_WAR
	.align		4
.L_25:
        /*0090*/ 	.byte	0x04, 0x36
        /*0092*/ 	.short	(.L_27 - .L_26)
.L_26:
        /*0094*/ 	.word	0x00000008
.L_27:


//--------------------- .nv.callgraph             --------------------------
	.section	.nv.callgraph,"",@"SHT_CUDA_CALLGRAPH"
	.align	4
	.sectionentsize	8
	.align		4
        /*0000*/ 	.word	0x00000000
	.align		4
        /*0004*/ 	.word	0xffffffff
	.align		4
        /*0008*/ 	.word	0x00000000
	.align		4
        /*000c*/ 	.word	0xfffffffe
	.align		4
        /*0010*/ 	.word	0x00000000
	.align		4
        /*0014*/ 	.word	0xfffffffd
	.align		4
        /*0018*/ 	.word	0x00000000
	.align		4
        /*001c*/ 	.word	0xfffffffc


//--------------------- .text._Z13deriv_entropyiiPfS_S_ --------------------------
	.section	.text._Z13deriv_entropyiiPfS_S_,"ax",@progbits
	.align	128
        .global         _Z13deriv_entropyiiPfS_S_
        .type           _Z13deriv_entropyiiPfS_S_,@function
        .size           _Z13deriv_entropyiiPfS_S_,(.L_x_26 - _Z13deriv_entropyiiPfS_S_)
        .other          _Z13deriv_entropyiiPfS_S_,@"STO_CUDA_ENTRY STV_DEFAULT"
_Z13deriv_entropyiiPfS_S_:
.text._Z13deriv_entropyiiPfS_S_:
[----:B------:R-:W-:Y:S01]  /*0000*/  LDC R1, c[0x0][0x37c] ;  /* 0x0000df00ff017b82 */ /* 0x000fe20000000800 */
[----:B------:R-:W0:Y:S07]  /*0010*/  S2R R0, SR_TID.X ;  /* 0x0000000000007919 */ /* 0x000e2e0000002100 */
[----:B------:R-:W0:Y:S08]  /*0020*/  S2UR UR4, SR_CTAID.X ;  /* 0x00000000000479c3 */ /* 0x000e300000002500 */
[----:B------:R-:W0:Y:S02]  /*0030*/  LDC.64 R2, c[0x0][0x380] ;  /* 0x0000e000ff027b82 */ /* 0x000e240000000a00 */
[C---:B0-----:R-:W-:Y:S01]  /*0040*/  IMAD R5, R3.reuse, UR4, R0 ;  /* 0x0000000403057c24 */ /* 0x041fe2000f8e0200 */
[----:B------:R-:W0:Y:S01]  /*0050*/  LDCU UR4, c[0x0][0x360] ;  /* 0x00006c00ff0477ac */ /* 0x000e220008000800 */
[----:B------:R-:W-:-:S05]  /*0060*/  IMAD R4, R3, R2, RZ ;  /* 0x0000000203047224 */ /* 0x000fca00078e02ff */
[----:B------:R-:W-:-:S13]  /*0070*/  ISETP.GE.AND P0, PT, R5, R4, PT ;  /* 0x000000040500720c */ /* 0x000fda0003f06270 */
[----:B0-----:R-:W-:Y:S05]  /*0080*/  @P0 EXIT ;  /* 0x000000000000094d */ /* 0x001fea0003800000 */
[----:B------:R-:W0:Y:S01]  /*0090*/  I2F.U32.RP R6, UR4 ;  /* 0x0000000400067d06 */ /* 0x000e220008209000 */
[----:B------:R-:W-:Y:S01]  /*00a0*/  VIADD R7, R5, UR4 ;  /* 0x0000000405077c36 */ /* 0x000fe20008000000 */
[----:B------:R-:W-:Y:S01]  /*00b0*/  ISETP.NE.U32.AND P2, PT, RZ, UR4, PT ;  /* 0x00000004ff007c0c */ /* 0x000fe2000bf45070 */
[----:B------:R-:W1:Y:S01]  /*00c0*/  LDCU.64 UR6, c[0x0][0x358] ;  /* 0x00006b00ff0677ac */ /* 0x000e620008000a00 */
[----:B------:R-:W-:Y:S02]  /*00d0*/  BSSY.RECONVERGENT B0, `(.L_x_0) ;  /* 0x0000038000007945 */ /* 0x000fe40003800200 */
[----:B------:R-:W-:Y:S02]  /*00e0*/  ISETP.GE.AND P0, PT, R7, R4, PT ;  /* 0x000000040700720c */ /* 0x000fe40003f06270 */
[----:B------:R-:W-:Y:S02]  /*00f0*/  VIMNMX R0, PT, PT, R4, R7, !PT ;  /* 0x0000000704007248 */ /* 0x000fe40007fe0100 */
[----:B------:R-:W-:-:S04]  /*0100*/  SEL R12, RZ, 0x1, P0 ;  /* 0x00000001ff0c7807 */ /* 0x000fc80000000000 */
[----:B------:R-:W-:Y:S01]  /*0110*/  IADD3 R0, PT, PT, R0, -R7, -R12 ;  /* 0x8000000700007210 */ /* 0x000fe20007ffe80c */
[----:B0-----:R-:W0:Y:S02]  /*0120*/  MUFU.RCP R6, R6 ;  /* 0x0000000600067308 */ /* 0x001e240000001000 */
[----:B0-----:R-:W-:-:S06]  /*0130*/  VIADD R2, R6, 0xffffffe ;  /* 0x0ffffffe06027836 */ /* 0x001fcc0000000000 */
[----:B------:R0:W2:Y:S02]  /*0140*/  F2I.FTZ.U32.TRUNC.NTZ R3, R2 ;  /* 0x0000000200037305 */ /* 0x0000a4000021f000 */
[----:B0-----:R-:W-:Y:S02]  /*0150*/  HFMA2 R2, -RZ, RZ, 0, 0 ;  /* 0x00000000ff027431 */ /* 0x001fe400000001ff */
[----:B--2---:R-:W-:-:S04]  /*0160*/  IMAD.MOV R9, RZ, RZ, -R3 ;  /* 0x000000ffff097224 */ /* 0x004fc800078e0a03 */
[----:B------:R-:W-:-:S04]  /*0170*/  IMAD R9, R9, UR4, RZ ;  /* 0x0000000409097c24 */ /* 0x000fc8000f8e02ff */
[----:B------:R-:W-:-:S06]  /*0180*/  IMAD.HI.U32 R3, R3, R9, R2 ;  /* 0x0000000903037227 */ /* 0x000fcc00078e0002 */
[----:B------:R-:W-:-:S04]  /*0190*/  IMAD.HI.U32 R3, R3, R0, RZ ;  /* 0x0000000003037227 */ /* 0x000fc800078e00ff */
[----:B------:R-:W-:-:S04]  /*01a0*/  IMAD.MOV R7, RZ, RZ, -R3 ;  /* 0x000000ffff077224 */ /* 0x000fc800078e0a03 */
[----:B------:R-:W-:-:S05]  /*01b0*/  IMAD R0, R7, UR4, R0 ;  /* 0x0000000407007c24 */ /* 0x000fca000f8e0200 */
[----:B------:R-:W-:-:S13]  /*01c0*/  ISETP.GE.U32.AND P0, PT, R0, UR4, PT ;  /* 0x0000000400007c0c */ /* 0x000fda000bf06070 */
[----:B------:R-:W-:Y:S01]  /*01d0*/  @P0 VIADD R0, R0, -UR4 ;  /* 0x8000000400000c36 */ /* 0x000fe20008000000 */
[----:B------:R-:W-:-:S04]  /*01e0*/  @P0 IADD3 R3, PT, PT, R3, 0x1, RZ ;  /* 0x0000000103030810 */ /* 0x000fc80007ffe0ff */
[----:B------:R-:W-:-:S13]  /*01f0*/  ISETP.GE.U32.AND P1, PT, R0, UR4, PT ;  /* 0x0000000400007c0c */ /* 0x000fda000bf26070 */
[----:B------:R-:W-:Y:S01]  /*0200*/  @P1 VIADD R3, R3, 0x1 ;  /* 0x0000000103031836 */ /* 0x000fe20000000000 */
[----:B------:R-:W-:-:S05]  /*0210*/  @!P2 LOP3.LUT R3, RZ, UR4, RZ, 0x33, !PT ;  /* 0x00000004ff03ac12 */ /* 0x000fca000f8e33ff */
[----:B------:R-:W-:-:S05]  /*0220*/  IMAD.IADD R12, R12, 0x1, R3 ;  /* 0x000000010c0c7824 */ /* 0x000fca00078e0203 */
[----:B------:R-:W-:-:S04]  /*0230*/  LOP3.LUT R0, R12, 0x3, RZ, 0xc0, !PT ;  /* 0x000000030c007812 */ /* 0x000fc800078ec0ff */
[----:B------:R-:W-:-:S13]  /*0240*/  ISETP.NE.AND P0, PT, R0, 0x3, PT ;  /* 0x000000030000780c */ /* 0x000fda0003f05270 */
[----:B-1----:R-:W-:Y:S05]  /*0250*/  @!P0 BRA `(.L_x_1) ;  /* 0x00000000007c8947 */ /* 0x002fea0003800000 */
[----:B------:R-:W0:Y:S01]  /*0260*/  LDC.64 R10, c[0x0][0x388] ;  /* 0x0000e200ff0a7b82 */ /* 0x000e220000000a00 */
[----:B------:R-:W-:-:S04]  /*0270*/  IADD3 R0, PT, PT, R12, 0x1, RZ ;  /* 0x000000010c007810 */ /* 0x000fc80007ffe0ff */
[----:B------:R-:W-:-:S03]  /*0280*/  LOP3.LUT R0, R0, 0x3, RZ, 0xc0, !PT ;  /* 0x0000000300007812 */ /* 0x000fc600078ec0ff */
[----:B------:R-:W1:Y:S02]  /*0290*/  LDC.64 R14, c[0x0][0x390] ;  /* 0x0000e400ff0e7b82 */ /* 0x000e640000000a00 */
[----:B------:R-:W-:-:S06]  /*02a0*/  IMAD.MOV R13, RZ, RZ, -R0 ;  /* 0x000000ffff0d7224 */ /* 0x000fcc00078e0a00 */
[----:B------:R-:W2:Y:S02]  /*02b0*/  LDC.64 R16, c[0x0][0x398] ;  /* 0x0000e600ff107b82 */ /* 0x000ea40000000a00 */
.L_x_4:
[----:B-1-3--:R-:W-:-:S05]  /*02c0*/  IMAD.WIDE R2, R5, 0x4, R14 ;  /* 0x0000000405027825 */ /* 0x00afca00078e020e */
[----:B------:R-:W3:Y:S01]  /*02d0*/  LDG.E R19, desc[UR6][R2.64] ;  /* 0x0000000602137981 */ /* 0x000ee2000c1e1900 */
[----:B0-----:R-:W-:-:S05]  /*02e0*/  IMAD.WIDE R6, R5, 0x4, R10 ;  /* 0x0000000405067825 */ /* 0x001fca00078e020a */
[----:B------:R-:W4:Y:S01]  /*02f0*/  LDG.E R0, desc[UR6][R6.64] ;  /* 0x0000000606007981 */ /* 0x000f22000c1e1900 */
[----:B------:R-:W-:Y:S01]  /*0300*/  VIADD R13, R13, 0x1 ;  /* 0x000000010d0d7836 */ /* 0x000fe20000000000 */
[----:B------:R-:W-:Y:S04]  /*0310*/  BSSY.RECONVERGENT B1, `(.L_x_2) ;  /* 0x0000010000017945 */ /* 0x000fe80003800200 */
[----:B------:R-:W-:Y:S01]  /*0320*/  ISETP.NE.AND P2, PT, R13, RZ, PT ;  /* 0x000000ff0d00720c */ /* 0x000fe20003f45270 */
[----:B---3--:R-:W0:Y:S08]  /*0330*/  MUFU.RCP R8, R19 ;  /* 0x0000001300087308 */ /* 0x008e300000001000 */
[----:B----4-:R-:W1:Y:S01]  /*0340*/  FCHK P0, -R0, R19 ;  /* 0x0000001300007302 */ /* 0x010e620000000100 */
[----:B0-----:R-:W-:-:S04]  /*0350*/  FFMA R9, -R19, R8, 1 ;  /* 0x3f80000013097423 */ /* 0x001fc80000000108 */
[----:B------:R-:W-:-:S04]  /*0360*/  FFMA R9, R8, R9, R8 ;  /* 0x0000000908097223 */ /* 0x000fc80000000008 */
[----:B------:R-:W-:-:S04]  /*0370*/  FFMA R8, -R0, R9, RZ ;  /* 0x0000000900087223 */ /* 0x000fc800000001ff */
[----:B------:R-:W-:-:S04]  /*0380*/  FFMA R18, -R19, R8, -R0 ;  /* 0x0000000813127223 */ /* 0x000fc80000000900 */
[----:B------:R-:W-:Y:S01]  /*0390*/  FFMA R3, R9, R18, R8 ;  /* 0x0000001209037223 */ /* 0x000fe20000000008 */
[----:B--2---:R-:W-:Y:S01]  /*03a0*/  IMAD.WIDE R8, R5, 0x4, R16 ;  /* 0x0000000405087825 */ /* 0x004fe200078e0210 */
[----:B-1----:R-:W-:Y:S06]  /*03b0*/  @!P0 BRA `(.L_x_3) ;  /* 0x0000000000148947 */ /* 0x002fec0003800000 */
[----:B------:R-:W-:Y:S01]  /*03c0*/  FADD R0, -R0, -RZ ;  /* 0x800000ff00007221 */ /* 0x000fe20000000100 */
[----:B------:R-:W-:Y:S02]  /*03d0*/  MOV R3, R19 ;  /* 0x0000001300037202 */ /* 0x000fe40000000f00 */
[----:B------:R-:W-:-:S07]  /*03e0*/  MOV R2, 0x400 ;  /* 0x0000040000027802 */ /* 0x000fce0000000f00 */
[----:B------:R-:W-:Y:S05]  /*03f0*/  CALL.REL.NOINC `($__internal_0_$__cuda_sm3x_div_rn_noftz_f32_slowpath) ;  /* 0x0000000400b47944 */ /* 0x000fea0003c00000 */
[----:B------:R-:W-:-:S07]  /*0400*/  IMAD.MOV.U32 R3, RZ, RZ, R0 ;  /* 0x000000ffff037224 */ /* 0x000fce00078e0000 */
.L_x_3:
[----:B------:R-:W-:Y:S05]  /*0410*/  BSYNC.RECONVERGENT B1 ;  /* 0x0000000000017941 */ /* 0x000fea0003800200 */
.L_x_2:
[----:B------:R3:W-:Y:S01]  /*0420*/  STG.E desc[UR6][R8.64], R3 ;  /* 0x0000000308007986 */ /* 0x0007e2000c101906 */
[----:B------:R-:W-:Y:S01]  /*0430*/  VIADD R5, R5, UR4 ;  /* 0x0000000405057c36 */ /* 0x000fe20008000000 */
[----:B------:R-:W-:Y:S06]  /*0440*/  @P2 BRA `(.L_x_4) ;  /* 0xfffffffc009c2947 */ /* 0x000fec000383ffff */
.L_x_1:
[----:B------:R-:W-:Y:S05]  /*0450*/  BSYNC.RECONVERGENT B0 ;  /* 0x0000000000007941 */ /* 0x000fea0003800200 */
.L_x_0:
[----:B------:R-:W-:-:S13]  /*0460*/  ISETP.GE.U32.AND P0, PT, R12, 0x3, PT ;  /* 0x000000030c00780c */ /* 0x000fda0003f06070 */
[----:B------:R-:W-:Y:S05]  /*0470*/  @!P0 EXIT ;  /* 0x000000000000894d */ /* 0x000fea0003800000 */
[----:B------:R-:W0:Y:S01]  /*0480*/  LDC.64 R18, c[0x0][0x388] ;  /* 0x0000e200ff127b82 */ /* 0x000e220000000a00 */
[----:B------:R-:W-:-:S07]  /*0490*/  USHF.L.U32 UR4, UR4, 0x2, URZ ;  /* 0x0000000204047899 */ /* 0x000fce00080006ff */
[----:B------:R-:W1:Y:S08]  /*04a0*/  LDC.64 R16, c[0x0][0x390] ;  /* 0x0000e400ff107b82 */ /* 0x000e700000000a00 */
[----:B------:R-:W2:Y:S02]  /*04b0*/  LDC.64 R14, c[0x0][0x398] ;  /* 0x0000e600ff0e7b82 */ /* 0x000ea40000000a00 */
.L_x_13:
[----:B-1----:R-:W-:-:S05]  /*04c0*/  IMAD.WIDE R12, R5, 0x4, R16 ;  /* 0x00000004050c7825 */ /* 0x002fca00078e0210 */
[----:B----4-:R-:W4:Y:S01]  /*04d0*/  LDG.E R7, desc[UR6][R12.64] ;  /* 0x000000060c077981 */ /* 0x010f22000c1e1900 */
[----:B0-----:R-:W-:-:S05]  /*04e0*/  IMAD.WIDE R10, R5, 0x4, R18 ;  /* 0x00000004050a7825 */ /* 0x001fca00078e0212 */
[----:B------:R-:W5:Y:S01]  /*04f0*/  LDG.E R0, desc[UR6][R10.64] ;  /* 0x000000060a007981 */ /* 0x000f62000c1e1900 */
[----:B------:R-:W-:Y:S01]  /*0500*/  BSSY.RECONVERGENT B0, `(.L_x_5) ;  /* 0x000000e000007945 */ /* 0x000fe20003800200 */
[----:B----4-:R-:W3:Y:S08]  /*0510*/  MUFU.RCP R2, R7 ;  /* 0x0000000700027308 */ /* 0x010ef00000001000 */
[----:B-----5:R-:W0:Y:S01]  /*0520*/  FCHK P0, -R0, R7 ;  /* 0x0000000700007302 */ /* 0x020e220000000100 */
[----:B---3--:R-:W-:-:S04]  /*0530*/  FFMA R3, -R7, R2, 1 ;  /* 0x3f80000007037423 */ /* 0x008fc80000000102 */
[----:B------:R-:W-:-:S04]  /*0540*/  FFMA R3, R2, R3, R2 ;  /* 0x0000000302037223 */ /* 0x000fc80000000002 */
[----:B------:R-:W-:-:S04]  /*0550*/  FFMA R2, -R0, R3, RZ ;  /* 0x0000000300027223 */ /* 0x000fc800000001ff */
[----:B------:R-:W-:-:S04]  /*0560*/  FFMA R6, -R7, R2, -R0 ;  /* 0x0000000207067223 */ /* 0x000fc80000000900 */
[----:B------:R-:W-:Y:S01]  /*0570*/  FFMA R3, R3, R6, R2 ;  /* 0x0000000603037223 */ /* 0x000fe20000000002 */
[----:B0-----:R-:W-:Y:S06]  /*0580*/  @!P0 BRA `(.L_x_6) ;  /* 0x0000000000148947 */ /* 0x001fec0003800000 */
[----:B------:R-:W-:Y:S01]  /*0590*/  FADD R0, -R0, -RZ ;  /* 0x800000ff00007221 */ /* 0x000fe20000000100 */
[----:B------:R-:W-:Y:S02]  /*05a0*/  MOV R3, R7 ;  /* 0x0000000700037202 */ /* 0x000fe40000000f00 */
[----:B------:R-:W-:-:S07]  /*05b0*/  MOV R2, 0x5d0 ;  /* 0x000005d000027802 */ /* 0x000fce0000000f00 */
[----:B--2---:R-:W-:Y:S05]  /*05c0*/  CALL.REL.NOINC `($__internal_0_$__cuda_sm3x_div_rn_noftz_f32_slowpath) ;  /* 0x0000000400407944 */ /* 0x004fea0003c00000 */
[----:B------:R-:W-:-:S07]  /*05d0*/  IMAD.MOV.U32 R3, RZ, RZ, R0 ;  /* 0x000000ffff037224 */ /* 0x000fce00078e0000 */
.L_x_6:
[----:B------:R-:W-:Y:S05]  /*05e0*/  BSYNC.RECONVERGENT B0 ;  /* 0x0000000000007941 */ /* 0x000fea0003800200 */
.L_x_5:
[----:B------:R-:W-:Y:S01]  /*05f0*/  IADD3 R12, P0, PT, R12, UR4, RZ ;  /* 0x000000040c0c7c10 */ /* 0x000fe2000ff1e0ff */
[----:B--2---:R-:W-:-:S04]  /*0600*/  IMAD.WIDE R8, R5, 0x4, R14 ;  /* 0x0000000405087825 */ /* 0x004fc800078e020e */
[----:B------:R-:W-:Y:S01]  /*0610*/  IMAD.X R13, RZ, RZ, R13, P0 ;  /* 0x000000ffff0d7224 */ /* 0x000fe200000e060d */
[----:B------:R0:W-:Y:S04]  /*0620*/  STG.E desc[UR6][R8.64], R3 ;  /* 0x0000000308007986 */ /* 0x0001e8000c101906 */
[----:B------:R-:W2:Y:S01]  /*0630*/  LDG.E R21, desc[UR6][R12.64] ;  /* 0x000000060c157981 */ /* 0x000ea2000c1e1900 */
[----:B------:R-:W-:-:S04]  /*0640*/  IADD3 R10, P0, PT, R10, UR4, RZ ;  /* 0x000000040a0a7c10 */ /* 0x000fc8000ff1e0ff */
[----:B------:R-:W-:-:S05]  /*0650*/  IADD3.X R11, PT, PT, RZ, R11, RZ, P0, !PT ;  /* 0x0000000bff0b7210 */ /* 0x000fca00007fe4ff */
[----:B------:R-:W3:Y:S01]  /*0660*/  LDG.E R0, desc[UR6][R10.64] ;  /* 0x000000060a007981 */ /* 0x000ee2000c1e1900 */
[----:B------:R-:W-:Y:S01]  /*0670*/  BSSY.RECONVERGENT B0, `(.L_x_7) ;  /* 0x000000e000007945 */ /* 0x000fe20003800200 */
[----:B--2---:R-:W1:Y:S08]  /*0680*/  MUFU.RCP R2, R21 ;  /* 0x0000001500027308 */ /* 0x004e700000001000 */
[----:B---3--:R-:W2:Y:S01]  /*0690*/  FCHK P0, -R0, R21 ;  /* 0x0000001500007302 */ /* 0x008ea20000000100 */
[----:B-1----:R-:W-:-:S04]  /*06a0*/  FFMA R7, -R21, R2, 1 ;  /* 0x3f80000015077423 */ /* 0x002fc80000000102 */
[----:B------:R-:W-:-:S04]  /*06b0*/  FFMA R7, R2, R7, R2 ;  /* 0x0000000702077223 */ /* 0x000fc80000000002 */
[----:B------:R-:W-:-:S04]  /*06c0*/  FFMA R2, -R0, R7, RZ ;  /* 0x0000000700027223 */ /* 0x000fc800000001ff */
[----:B------:R-:W-:-:S04]  /*06d0*/  FFMA R6, -R21, R2, -R0 ;  /* 0x0000000215067223 */ /* 0x000fc80000000900 */
[----:B------:R-:W-:Y:S01]  /*06e0*/  FFMA R7, R7, R6, R2 ;  /* 0x0000000607077223 */ /* 0x000fe20000000002 */
[----:B0-2---:R-:W-:Y:S06]  /*06f0*/  @!P0 BRA `(.L_x_8) ;  /* 0x0000000000148947 */ /* 0x005fec0003800000 */
[----:B------:R-:W-:Y:S01]  /*0700*/  FADD R0, -R0, -RZ ;  /* 0x800000ff00007221 */ /* 0x000fe20000000100 */
[----:B------:R-:W-:Y:S01]  /*0710*/  IMAD.MOV.U32 R3, RZ, RZ, R21 ;  /* 0x000000ffff037224 */ /* 0x000fe200078e0015 */
[----:B------:R-:W-:-:S07]  /*0720*/  MOV R2, 0x740 ;  /* 0x0000074000027802 */ /* 0x000fce0000000f00 */
[----:B------:R-:W-:Y:S05]  /*0730*/  CALL.REL.NOINC `($__internal_0_$__cuda_sm3x_div_rn_noftz_f32_slowpath) ;  /* 0x0000000000e47944 */ /* 0x000fea0003c00000 */
[----:B------:R-:W-:-:S07]  /*0740*/  IMAD.MOV.U32 R7, RZ, RZ, R0 ;  /* 0x000000ffff077224 */ /* 0x000fce00078e0000 */
.L_x_8:
[----:B------:R-:W-:Y:S05]  /*0750*/  BSYNC.RECONVERGENT B0 ;  /* 0x0000000000007941 */ /* 0x000fea0003800200 */
.L_x_7:
[----:B------:R-:W-:Y:S02]  /*0760*/  IADD3 R8, P0, PT, R8, UR4, RZ ;  /* 0x0000000408087c10 */ /* 0x000fe4000ff1e0ff */
[----:B------:R-:W-:Y:S02]  /*0770*/  IADD3 R12, P1, PT, R12, UR4, RZ ;  /* 0x000000040c0c7c10 */ /* 0x000fe4000ff3e0ff */
[----:B------:R-:W-:-:S03]  /*0780*/  IADD3.X R9, PT, PT, RZ, R9, RZ, P0, !PT ;  /* 0x00000009ff097210 */ /* 0x000fc600007fe4ff */
[----:B------:R-:W-:Y:S02]  /*0790*/  IMAD.X R13, RZ, RZ, R13, P1 ;  /* 0x000000ffff0d7224 */ /* 0x000fe400008e060d */
[----:B------:R0:W-:Y:S04]  /*07a0*/  STG.E desc[UR6][R8.64], R7 ;  /* 0x0000000708007986 */ /* 0x0001e8000c101906 */
[----:B------:R-:W2:Y:S01]  /*07b0*/  LDG.E R23, desc[UR6][R12.64] ;  /* 0x000000060c177981 */ /* 0x000ea2000c1e1900 */
[----:B------:R-:W-:-:S05]  /*07c0*/  IADD3 R10, P0, PT, R10, UR4, RZ ;  /* 0x000000040a0a7c10 */ /* 0x000fca000ff1e0ff */
[----:B------:R-:W-:-:S05]  /*07d0*/  IMAD.X R11, RZ, RZ, R11, P0 ;  /* 0x000000ffff0b7224 */ /* 0x000fca00000e060b */
        /* <DEDUP_REMOVED lines=11> */
[----:B------:R-:W-:Y:S02]  /*0890*/  MOV R3, R23 ;  /* 0x0000001700037202 */ /* 0x000fe40000000f00 */
[----:B------:R-:W-:-:S07]  /*08a0*/  MOV R2, 0x8c0 ;  /* 0x000008c000027802 */ /* 0x000fce0000000f00 */
[----:B------:R-:W-:Y:S05]  /*08b0*/  CALL.REL.NOINC `($__internal_0_$__cuda_sm3x_div_rn_noftz_f32_slowpath) ;  /* 0x0000000000847944 */ /* 0x000fea0003c00000 */
[----:B------:R-:W-:-:S07]  /*08c0*/  IMAD.MOV.U32 R21, RZ, RZ, R0 ;  /* 0x000000ffff157224 */ /* 0x000fce00078e0000 */
.L_x_10:
[----:B------:R-:W-:Y:S05]  /*08d0*/  BSYNC.RECONVERGENT B0 ;  /* 0x0000000000007941 */ /* 0x000fea0003800200 */
.L_x_9:
[----:B------:R-:W-:Y:S02]  /*08e0*/  IADD3 R6, P1, PT, R12, UR4, RZ ;  /* 0x000000040c067c10 */ /* 0x000fe4000ff3e0ff */
[----:B------:R-:W-:-:S03]  /*08f0*/  IADD3 R8, P0, PT, R8, UR4, RZ ;  /* 0x0000000408087c10 */ /* 0x000fc6000ff1e0ff */
[----:B------:R-:W-:Y:S01]  /*0900*/  IMAD.X R7, RZ, RZ, R13, P1 ;  /* 0x000000ffff077224 */ /* 0x000fe200008e060d */
[----:B------:R-:W-:-:S05]  /*0910*/  IADD3.X R9, PT, PT, RZ, R9, RZ, P0, !PT ;  /* 0x00000009ff097210 */ /* 0x000fca00007fe4ff */
        /* <DEDUP_REMOVED lines=18> */
[----:B------:R-:W-:-:S07]  /*0a40*/  MOV R11, R0 ;  /* 0x00000000000b7202 */ /* 0x000fce0000000f00 */
.L_x_12:
[----:B------:R-:W-:Y:S05]  /*0a50*/  BSYNC.RECONVERGENT B0 ;  /* 0x0000000000007941 */ /* 0x000fea0003800200 */
.L_x_11:
[----:B------:R-:W-:Y:S01]  /*0a60*/  IADD3 R2, P0, PT, R8, UR4, RZ ;  /* 0x0000000408027c10 */ /* 0x000fe2000ff1e0ff */
[----:B------:R-:W-:-:S04]  /*0a70*/  VIADD R5, R5, UR4 ;  /* 0x0000000405057c36 */ /* 0x000fc80008000000 */
[----:B------:R-:W-:Y:S01]  /*0a80*/  IMAD.X R3, RZ, RZ, R9, P0 ;  /* 0x000000ffff037224 */ /* 0x000fe200000e0609 */
[----:B------:R-:W-:-:S04]  /*0a90*/  ISETP.GE.AND P0, PT, R5, R4, PT ;  /* 0x000000040500720c */ /* 0x000fc80003f06270 */
[----:B------:R4:W-:Y:S09]  /*0aa0*/  STG.E desc[UR6][R2.64], R11 ;  /* 0x0000000b02007986 */ /* 0x0009f2000c101906 */
[----:B------:R-:W-:Y:S05]  /*0ab0*/  @!P0 BRA `(.L_x_13) ;  /* 0xfffffff800808947 */ /* 0x000fea000383ffff */
[----:B------:R-:W-:Y:S05]  /*0ac0*/  EXIT ;  /* 0x000000000000794d */ /* 0x000fea0003800000 */
        .weak           $__internal_0_$__cuda_sm3x_div_rn_noftz_f32_slowpath
        .type           $__internal_0_$__cuda_sm3x_div_rn_noftz_f32_slowpath,@function
        .size           $__internal_0_$__cuda_sm3x_div_rn_noftz_f32_slowpath,(.L_x_26 - $__internal_0_$__cuda_sm3x_div_rn_noftz_f32_slowpath)
$__internal_0_$__cuda_sm3x_div_rn_noftz_f32_slowpath:
[----:B------:R-:W-:Y:S01]  /*0ad0*/  SHF.R.U32.HI R6, RZ, 0x17, R3 ;  /* 0x00000017ff067819 */ /* 0x000fe20000011603 */
[----:B------:R-:W-:Y:S01]  /*0ae0*/  BSSY.RECONVERGENT B2, `(.L_x_14) ;  /* 0x0000062000027945 */ /* 0x000fe20003800200 */
[----:B------:R-:W-:Y:S02]  /*0af0*/  SHF.R.U32.HI R20, RZ, 0x17, R0 ;  /* 0x00000017ff147819 */ /* 0x000fe40000011600 */
[----:B------:R-:W-:Y:S02]  /*0b00*/  LOP3.LUT R6, R6, 0xff, RZ, 0xc0, !PT ;  /* 0x000000ff06067812 */ /* 0x000fe400078ec0ff */
[----:B------:R-:W-:Y:S02]  /*0b10*/  LOP3.LUT R20, R20, 0xff, RZ, 0xc0, !PT ;  /* 0x000000ff14147812 */ /* 0x000fe400078ec0ff */
[----:B------:R-:W-:-:S03]  /*0b20*/  IADD3 R21, PT, PT, R6, -0x1, RZ ;  /* 0xffffffff06157810 */ /* 0x000fc60007ffe0ff */
[----:B------:R-:W-:Y:S01]  /*0b30*/  VIADD R22, R20, 0xffffffff ;  /* 0xffffffff14167836 */ /* 0x000fe20000000000 */
[----:B------:R-:W-:-:S04]  /*0b40*/  ISETP.GT.U32.AND P0, PT, R21, 0xfd, PT ;  /* 0x000000fd1500780c */ /* 0x000fc80003f04070 */
[----:B------:R-:W-:-:S13]  /*0b50*/  ISETP.GT.U32.OR P0, PT, R22, 0xfd, P0 ;  /* 0x000000fd1600780c */ /* 0x000fda0000704470 */
[----:B------:R-:W-:Y:S01]  /*0b60*/  @!P0 IMAD.MOV.U32 R7, RZ, RZ, RZ ;  /* 0x000000ffff078224 */ /* 0x000fe200078e00ff */
[----:B------:R-:W-:Y:S06]  /*0b70*/  @!P0 BRA `(.L_x_15) ;  /* 0x00000000005c8947 */ /* 0x000fec0003800000 */
[----:B------:R-:W-:Y:S02]  /*0b80*/  FSETP.GTU.FTZ.AND P0, PT, |R0|, +INF , PT ;  /* 0x7f8000000000780b */ /* 0x000fe40003f1c200 */
[----:B------:R-:W-:-:S04]  /*0b90*/  FSETP.GTU.FTZ.AND P1, PT, |R3|, +INF , PT ;  /* 0x7f8000000300780b */ /* 0x000fc80003f3c200 */
[----:B------:R-:W-:-:S13]  /*0ba0*/  PLOP3.LUT P0, PT, P0, P1, PT, 0xf8, 0x8f ;  /* 0x00000000008f781c */ /* 0x000fda0000703f70 */
[----:B------:R-:W-:Y:S05]  /*0bb0*/  @P0 BRA `(.L_x_16) ;  /* 0x00000004004c0947 */ /* 0x000fea0003800000 */
[----:B------:R-:W-:-:S13]  /*0bc0*/  LOP3.LUT P0, RZ, R3, 0x7fffffff, R0, 0xc8, !PT ;  /* 0x7fffffff03ff7812 */ /* 0x000fda000780c800 */
[----:B------:R-:W-:Y:S05]  /*0bd0*/  @!P0 BRA `(.L_x_17) ;  /* 0x00000004003c8947 */ /* 0x000fea0003800000 */
[C---:B------:R-:W-:Y:S02]  /*0be0*/  FSETP.NEU.FTZ.AND P3, PT, |R0|.reuse, +INF , PT ;  /* 0x7f8000000000780b */ /* 0x040fe40003f7d200 */
[----:B------:R-:W-:Y:S02]  /*0bf0*/  FSETP.NEU.FTZ.AND P1, PT, |R3|, +INF , PT ;  /* 0x7f8000000300780b */ /* 0x000fe40003f3d200 */
[----:B------:R-:W-:-:S11]  /*0c00*/  FSETP.NEU.FTZ.AND P0, PT, |R0|, +INF , PT ;  /* 0x7f8000000000780b */ /* 0x000fd60003f1d200 */
[----:B------:R-:W-:Y:S05]  /*0c10*/  @!P1 BRA !P3, `(.L_x_17) ;  /* 0x00000004002c9947 */ /* 0x000fea0005800000 */
[----:B------:R-:W-:-:S04]  /*0c20*/  LOP3.LUT P3, RZ, R0, 0x7fffffff, RZ, 0xc0, !PT ;  /* 0x7fffffff00ff7812 */ /* 0x000fc8000786c0ff */
[----:B------:R-:W-:-:S13]  /*0c30*/  PLOP3.LUT P1, PT, P1, P3, PT, 0x2f, 0xf2 ;  /* 0x0000000000f2781c */ /* 0x000fda0000f26577 */
[----:B------:R-:W-:Y:S05]  /*0c40*/  @P1 BRA `(.L_x_18) ;  /* 0x0000000400181947 */ /* 0x000fea0003800000 */
[----:B------:R-:W-:-:S04]  /*0c50*/  LOP3.LUT P1, RZ, R3, 0x7fffffff, RZ, 0xc0, !PT ;  /* 0x7fffffff03ff7812 */ /* 0x000fc8000782c0ff */
[----:B------:R-:W-:-:S13]  /*0c60*/  PLOP3.LUT P0, PT, P0, P1, PT, 0x2f, 0xf2 ;  /* 0x0000000000f2781c */ /* 0x000fda0000702577 */
[----:B------:R-:W-:Y:S05]  /*0c70*/  @P0 BRA `(.L_x_19) ;  /* 0x0000000400000947 */ /* 0x000fea0003800000 */
[----:B------:R-:W-:Y:S02]  /*0c80*/  ISETP.GE.AND P0, PT, R22, RZ, PT ;  /* 0x000000ff1600720c */ /* 0x000fe40003f06270 */
[----:B------:R-:W-:-:S11]  /*0c90*/  ISETP.GE.AND P1, PT, R21, RZ, PT ;  /* 0x000000ff1500720c */ /* 0x000fd60003f26270 */
[----:B------:R-:W-:Y:S01]  /*0ca0*/  @P0 MOV R7, RZ ;  /* 0x000000ff00070202 */ /* 0x000fe20000000f00 */
[----:B------:R-:W-:Y:S02]  /*0cb0*/  @!P0 IMAD.MOV.U32 R7, RZ, RZ, -0x40 ;  /* 0xffffffc0ff078424 */ /* 0x000fe400078e00ff */
[----:B------:R-:W-:Y:S01]  /*0cc0*/  @!P0 FFMA R0, R0, 1.84467440737095516160e+19, RZ ;  /* 0x5f80000000008823 */ /* 0x000fe200000000ff */
[----:B------:R-:W-:Y:S01]  /*0cd0*/  @!P1 FFMA R3, R3, 1.84467440737095516160e+19, RZ ;  /* 0x5f80000003039823 */ /* 0x000fe200000000ff */
[----:B------:R-:W-:-:S07]  /*0ce0*/  @!P1 VIADD R7, R7, 0x40 ;  /* 0x0000004007079836 */ /* 0x000fce0000000000 */
.L_x_15:
[----:B------:R-:W-:Y:S01]  /*0cf0*/  LEA R24, R6, 0xc0800000, 0x17 ;  /* 0xc080000006187811 */ /* 0x000fe200078eb8ff */
[----:B------:R-:W-:Y:S01]  /*0d00*/  VIADD R21, R20, 0xffffff81 ;  /* 0xffffff8114157836 */ /* 0x000fe20000000000 */
[----:B------:R-:W-:Y:S02]  /*0d10*/  BSSY.RECONVERGENT B3, `(.L_x_20) ;  /* 0x0000035000037945 */ /* 0x000fe40003800200 */
[----:B------:R-:W-:Y:S01]  /*0d20*/  IADD3 R24, PT, PT, -R24, R3, RZ ;  /* 0x0000000318187210 */ /* 0x000fe20007ffe1ff */
[----:B------:R-:W-:-:S03]  /*0d30*/  IMAD R0, R21, -0x800000, R0 ;  /* 0xff80000015007824 */ /* 0x000fc600078e0200 */
[----:B------:R-:W0:Y:S01]  /*0d40*/  MUFU.RCP R22, R24 ;  /* 0x0000001800167308 */ /* 0x000e220000001000 */
[----:B------:R-:W-:-:S04]  /*0d50*/  FADD.FTZ R3, -R24, -RZ ;  /* 0x800000ff18037221 */ /* 0x000fc80000010100 */
[----:B0-----:R-:W-:-:S04]  /*0d60*/  FFMA R23, R22, R3, 1 ;  /* 0x3f80000016177423 */ /* 0x001fc80000000003 */
[----:B------:R-:W-:-:S04]  /*0d70*/  FFMA R23, R22, R23, R22 ;  /* 0x0000001716177223 */ /* 0x000fc80000000016 */
[----:B------:R-:W-:-:S04]  /*0d80*/  FFMA R20, R0, R23, RZ ;  /* 0x0000001700147223 */ /* 0x000fc800000000ff */
[----:B------:R-:W-:-:S04]  /*0d90*/  FFMA R22, R3, R20, R0 ;  /* 0x0000001403167223 */ /* 0x000fc80000000000 */
[----:B------:R-:W-:Y:S01]  /*0da0*/  FFMA R22, R23, R22, R20 ;  /* 0x0000001617167223 */ /* 0x000fe20000000014 */
[----:B------:R-:W-:-:S03]  /*0db0*/  IADD3 R20, PT, PT, R21, 0x7f, -R6 ;  /* 0x0000007f15147810 */ /* 0x000fc60007ffe806 */
[----:B------:R-:W-:Y:S02]  /*0dc0*/  FFMA R3, R3, R22, R0 ;  /* 0x0000001603037223 */ /* 0x000fe40000000000 */
[----:B------:R-:W-:Y:S02]  /*0dd0*/  IMAD.IADD R7, R20, 0x1, R7 ;  /* 0x0000000114077824 */ /* 0x000fe400078e0207 */
[----:B------:R-:W-:-:S05]  /*0de0*/  FFMA R0, R23, R3, R22 ;  /* 0x0000000317007223 */ /* 0x000fca0000000016 */
[----:B------:R-:W-:-:S04]  /*0df0*/  SHF.R.U32.HI R6, RZ, 0x17, R0 ;  /* 0x00000017ff067819 */ /* 0x000fc80000011600 */
[----:B------:R-:W-:-:S04]  /*0e00*/  LOP3.LUT R6, R6, 0xff, RZ, 0xc0, !PT ;  /* 0x000000ff06067812 */ /* 0x000fc800078ec0ff */
[----:B------:R-:W-:-:S05]  /*0e10*/  IADD3 R6, PT, PT, R6, R7, RZ ;  /* 0x0000000706067210 */ /* 0x000fca0007ffe0ff */
[----:B------:R-:W-:-:S05]  /*0e20*/  VIADD R20, R6, 0xffffffff ;  /* 0xffffffff06147836 */ /* 0x000fca0000000000 */
[----:B------:R-:W-:-:S13]  /*0e30*/  ISETP.GE.U32.AND P0, PT, R20, 0xfe, PT ;  /* 0x000000fe1400780c */ /* 0x000fda0003f06070 */
[----:B------:R-:W-:Y:S05]  /*0e40*/  @!P0 BRA `(.L_x_21) ;  /* 0x0000000000808947 */ /* 0x000fea0003800000 */
[----:B------:R-:W-:-:S13]  /*0e50*/  ISETP.GT.AND P0, PT, R6, 0xfe, PT ;  /* 0x000000fe0600780c */ /* 0x000fda0003f04270 */
[----:B------:R-:W-:Y:S05]  /*0e60*/  @P0 BRA `(.L_x_22) ;  /* 0x00000000006c0947 */ /* 0x000fea0003800000 */
[----:B------:R-:W-:-:S13]  /*0e70*/  ISETP.GE.AND P0, PT, R6, 0x1, PT ;  /* 0x000000010600780c */ /* 0x000fda0003f06270 */
[----:B------:R-:W-:Y:S05]  /*0e80*/  @P0 BRA `(.L_x_23) ;  /* 0x0000000000740947 */ /* 0x000fea0003800000 */
[----:B------:R-:W-:Y:S02]  /*0e90*/  ISETP.GE.AND P0, PT, R6, -0x18, PT ;  /* 0xffffffe80600780c */ /* 0x000fe40003f06270 */
[----:B------:R-:W-:-:S11]  /*0ea0*/  LOP3.LUT R0, R0, 0x80000000, RZ, 0xc0, !PT ;  /* 0x8000000000007812 */ /* 0x000fd600078ec0ff */
[----:B------:R-:W-:Y:S05]  /*0eb0*/  @!P0 BRA `(.L_x_23) ;  /* 0x0000000000688947 */ /* 0x000fea0003800000 */
[CCC-:B------:R-:W-:Y:S01]  /*0ec0*/  FFMA.RZ R7, R23.reuse, R3.reuse, R22.reuse ;  /* 0x0000000317077223 */ /* 0x1c0fe2000000c016 */
[CCC-:B------:R-:W-:Y:S01]  /*0ed0*/  FFMA.RP R20, R23.reuse, R3.reuse, R22.reuse ;  /* 0x0000000317147223 */ /* 0x1c0fe20000008016 */
[----:B------:R-:W-:Y:S01]  /*0ee0*/  FFMA.RM R23, R23, R3, R22 ;  /* 0x0000000317177223 */ /* 0x000fe20000004016 */
[C---:B------:R-:W-:Y:S01]  /*0ef0*/  VIADD R3, R6.reuse, 0x20 ;  /* 0x0000002006037836 */ /* 0x040fe20000000000 */
[C---:B------:R-:W-:Y:S02]  /*0f00*/  ISETP.NE.AND P3, PT, R6.reuse, RZ, PT ;  /* 0x000000ff0600720c */ /* 0x040fe40003f65270 */
[----:B------:R-:W-:Y:S02]  /*0f10*/  LOP3.LUT R7, R7, 0x7fffff, RZ, 0xc0, !PT ;  /* 0x007fffff07077812 */ /* 0x000fe400078ec0ff */
[----:B------:R-:W-:Y:S02]  /*0f20*/  ISETP.NE.AND P1, PT, R6, RZ, PT ;  /* 0x000000ff0600720c */ /* 0x000fe40003f25270 */
[----:B------:R-:W-:-:S02]  /*0f30*/  LOP3.LUT R22, R7, 0x800000, RZ, 0xfc, !PT ;  /* 0x0080000007167812 */ /* 0x000fc400078efcff */
[----:B------:R-:W-:Y:S02]  /*0f40*/  IADD3 R6, PT, PT, -R6, RZ, RZ ;  /* 0x000000ff06067210 */ /* 0x000fe40007ffe1ff */
[----:B------:R-:W-:Y:S02]  /*0f50*/  SHF.L.U32 R3, R22, R3, RZ ;  /* 0x0000000316037219 */ /* 0x000fe400000006ff */
[----:B------:R-:W-:Y:S02]  /*0f60*/  FSETP.NEU.FTZ.AND P0, PT, R20, R23, PT ;  /* 0x000000171400720b */ /* 0x000fe40003f1d000 */
[----:B------:R-:W-:Y:S02]  /*0f70*/  SEL R7, R6, RZ, P3 ;  /* 0x000000ff06077207 */ /* 0x000fe40001800000 */
[----:B------:R-:W-:Y:S02]  /*0f80*/  ISETP.NE.AND P1, PT, R3, RZ, P1 ;  /* 0x000000ff0300720c */ /* 0x000fe40000f25270 */
[----:B------:R-:W-:-:S02]  /*0f90*/  SHF.R.U32.HI R22, RZ, R7, R22 ;  /* 0x00000007ff167219 */ /* 0x000fc40000011616 */
[----:B------:R-:W-:Y:S02]  /*0fa0*/  PLOP3.LUT P0, PT, P0, P1, PT, 0xf8, 0x8f ;  /* 0x00000000008f781c */ /* 0x000fe40000703f70 */
[----:B------:R-:W-:Y:S02]  /*0fb0*/  SHF.R.U32.HI R6, RZ, 0x1, R22 ;  /* 0x00000001ff067819 */ /* 0x000fe40000011616 */
[----:B------:R-:W-:-:S04]  /*0fc0*/  SEL R3, RZ, 0x1, !P0 ;  /* 0x00000001ff037807 */ /* 0x000fc80004000000 */
[----:B------:R-:W-:-:S04]  /*0fd0*/  LOP3.LUT R3, R3, 0x1, R6, 0xf8, !PT ;  /* 0x0000000103037812 */ /* 0x000fc800078ef806 */
[----:B------:R-:W-:-:S05]  /*0fe0*/  LOP3.LUT R3, R3, R22, RZ, 0xc0, !PT ;  /* 0x0000001603037212 */ /* 0x000fca00078ec0ff */
[----:B------:R-:W-:-:S05]  /*0ff0*/  IMAD.IADD R3, R6, 0x1, R3 ;  /* 0x0000000106037824 */ /* 0x000fca00078e0203 */
[----:B------:R-:W-:Y:S01]  /*1000*/  LOP3.LUT R0, R3, R0, RZ, 0xfc, !PT ;  /* 0x0000000003007212 */ /* 0x000fe200078efcff */
[----:B------:R-:W-:Y:S06]  /*1010*/  BRA `(.L_x_23) ;  /* 0x0000000000107947 */ /* 0x000fec0003800000 */
.L_x_22:
[----:B------:R-:W-:-:S04]  /*1020*/  LOP3.LUT R0, R0, 0x80000000, RZ, 0xc0, !PT ;  /* 0x8000000000007812 */ /* 0x000fc800078ec0ff */
[----:B------:R-:W-:Y:S01]  /*1030*/  LOP3.LUT R0, R0, 0x7f800000, RZ, 0xfc, !PT ;  /* 0x7f80000000007812 */ /* 0x000fe200078efcff */
[----:B------:R-:W-:Y:S06]  /*1040*/  BRA `(.L_x_23) ;  /* 0x0000000000047947 */ /* 0x000fec0003800000 */
.L_x_21:
[----:B------:R-:W-:-:S07]  /*1050*/  IMAD R0, R7, 0x800000, R0 ;  /* 0x0080000007007824 */ /* 0x000fce00078e0200 */
.L_x_23:
[----:B------:R-:W-:Y:S05]  /*1060*/  BSYNC.RECONVERGENT B3 ;  /* 0x0000000000037941 */ /* 0x000fea0003800200 */
.L_x_20:
[----:B------:R-:W-:Y:S05]  /*1070*/  BRA `(.L_x_24) ;  /* 0x0000000000207947 */ /* 0x000fea0003800000 */
.L_x_19:
[----:B------:R-:W-:-:S04]  /*1080*/  LOP3.LUT R0, R3, 0x80000000, R0, 0x48, !PT ;  /* 0x8000000003007812 */ /* 0x000fc800078e4800 */
[----:B------:R-:W-:Y:S01]  /*1090*/  LOP3.LUT R0, R0, 0x7f800000, RZ, 0xfc, !PT ;  /* 0x7f80000000007812 */ /* 0x000fe200078efcff */
[----:B------:R-:W-:Y:S06]  /*10a0*/  BRA `(.L_x_24) ;  /* 0x0000000000147947 */ /* 0x000fec0003800000 */
.L_x_18:
[----:B------:R-:W-:Y:S01]  /*10b0*/  LOP3.LUT R0, R3, 0x80000000, R0, 0x48, !PT ;  /* 0x8000000003007812 */ /* 0x000fe200078e4800 */
[----:B------:R-:W-:Y:S06]  /*10c0*/  BRA `(.L_x_24) ;  /* 0x00000000000c7947 */ /* 0x000fec0003800000 */
.L_x_17:
[----:B------:R-:W0:Y:S01]  /*10d0*/  MUFU.RSQ R0, -QNAN ;  /* 0xffc0000000007908 */ /* 0x000e220000001400 */
[----:B------:R-:W-:Y:S05]  /*10e0*/  BRA `(.L_x_24) ;  /* 0x0000000000047947 */ /* 0x000fea0003800000 */
.L_x_16:
[----:B------:R-:W-:-:S07]  /*10f0*/  FADD.FTZ R0, R0, R3 ;  /* 0x0000000300007221 */ /* 0x000fce0000010000 */
.L_x_24:
[----:B------:R-:W-:Y:S05]  /*1100*/  BSYNC.RECONVERGENT B2 ;  /* 0x0000000000027941 */ /* 0x000fea0003800200 */
.L_x_14:
[----:B------:R-:W-:-:S04]  /*1110*/  HFMA2 R3, -RZ, RZ, 0, 0 ;  /* 0x00000000ff037431 */ /* 0x000fc800000001ff */
[----:B0-----:R-:W-:Y:S05]  /*1120*/  RET.REL.NODEC R2 `(_Z13deriv_entropyiiPfS_S_) ;  /* 0xffffffec02b47950 */ /* 0x001fea0003c3ffff */
.L_x_25:
[----:B------:R-:W-:-:S00]  /*1130*/  BRA `(.L_x_25) ;  /* 0xfffffffc00fc7947 */ /* 0x000fc0000383ffff */
[----:B------:R-:W-:-:S00]  /*1140*/  NOP ;  /* 0x0000000000007918 */ /* 0x000fc00000000000 */
        /* <DEDUP_REMOVED lines=11> */
.L_x_26:


//--------------------- .nv.shared.reserved.0     --------------------------
	.section	.nv.shared.reserved.0,"aw",@nobits
	.weak		__nv_reservedSMEM_offset_0_alias
	.size		__nv_reservedSMEM_offset_0_alias, 0, 64
	.other		__nv_reservedSMEM_offset_0_alias,@"STO_CUDA_RESERVED_SHARED STV_DEFAULT"
__nv_reservedSMEM_offset_0_alias:
	.zero		0
	.zero		64


//--------------------- .nv.constant0._Z13deriv_entropyiiPfS_S_ --------------------------
	.section	.nv.constant0._Z13deriv_entropyiiPfS_S_,"a",@progbits
	.sectionflags	@""
	.align	4
.nv.constant0._Z13deriv_entropyiiPfS_S_:
	.zero		928


//--------------------- SYMBOLS --------------------------

	.type		.nv.reservedSmem.offset0,@object
	.size		.nv.reservedSmem.offset0,0x4
